//
// Generated by NVIDIA NVVM Compiler
//
// Compiler Build ID: CL-36424714
// Cuda compilation tools, release 13.0, V13.0.88
// Based on NVVM 20.0.0
//

.version 9.0
.target sm_100
.address_size 64

	// .globl	_ZN3cub18CUB_300001_SM_10006detail11EmptyKernelIvEEvv
.extern .func  (.param .b32 func_retval0) vprintf
(
	.param .b64 vprintf_param_0,
	.param .b64 vprintf_param_1
)
;
.global .align 1 .b8 _ZN30_INTERNAL_8498a654_4_k_cu_main4cuda3std3__45__cpo5beginE[1];
.global .align 1 .b8 _ZN30_INTERNAL_8498a654_4_k_cu_main4cuda3std3__45__cpo3endE[1];
.global .align 1 .b8 _ZN30_INTERNAL_8498a654_4_k_cu_main4cuda3std3__45__cpo6cbeginE[1];
.global .align 1 .b8 _ZN30_INTERNAL_8498a654_4_k_cu_main4cuda3std3__45__cpo4cendE[1];
.global .align 1 .b8 _ZN30_INTERNAL_8498a654_4_k_cu_main4cuda3std3__45__cpo6rbeginE[1];
.global .align 1 .b8 _ZN30_INTERNAL_8498a654_4_k_cu_main4cuda3std3__45__cpo4rendE[1];
.global .align 1 .b8 _ZN30_INTERNAL_8498a654_4_k_cu_main4cuda3std3__45__cpo7crbeginE[1];
.global .align 1 .b8 _ZN30_INTERNAL_8498a654_4_k_cu_main4cuda3std3__45__cpo5crendE[1];
.global .align 1 .b8 _ZN30_INTERNAL_8498a654_4_k_cu_main4cuda3std3__432_GLOBAL__N__8498a654_4_k_cu_main6ignoreE[1];
.global .align 1 .b8 _ZN30_INTERNAL_8498a654_4_k_cu_main4cuda3std3__419piecewise_constructE[1];
.global .align 1 .b8 _ZN30_INTERNAL_8498a654_4_k_cu_main4cuda3std3__48in_placeE[1];
.global .align 1 .b8 _ZN30_INTERNAL_8498a654_4_k_cu_main4cuda3std3__420unreachable_sentinelE[1];
.global .align 1 .b8 _ZN30_INTERNAL_8498a654_4_k_cu_main4cuda3std3__47nulloptE[1];
.global .align 1 .b8 _ZN30_INTERNAL_8498a654_4_k_cu_main4cuda3std6ranges3__45__cpo4swapE[1];
.global .align 1 .b8 _ZN30_INTERNAL_8498a654_4_k_cu_main4cuda3std6ranges3__45__cpo9iter_moveE[1];
.global .align 1 .b8 _ZN30_INTERNAL_8498a654_4_k_cu_main4cuda3std6ranges3__45__cpo5beginE[1];
.global .align 1 .b8 _ZN30_INTERNAL_8498a654_4_k_cu_main4cuda3std6ranges3__45__cpo3endE[1];
.global .align 1 .b8 _ZN30_INTERNAL_8498a654_4_k_cu_main4cuda3std6ranges3__45__cpo6cbeginE[1];
.global .align 1 .b8 _ZN30_INTERNAL_8498a654_4_k_cu_main4cuda3std6ranges3__45__cpo4cendE[1];
.global .align 1 .b8 _ZN30_INTERNAL_8498a654_4_k_cu_main4cuda3std6ranges3__45__cpo7advanceE[1];
.global .align 1 .b8 _ZN30_INTERNAL_8498a654_4_k_cu_main4cuda3std6ranges3__45__cpo9iter_swapE[1];
.global .align 1 .b8 _ZN30_INTERNAL_8498a654_4_k_cu_main4cuda3std6ranges3__45__cpo4nextE[1];
.global .align 1 .b8 _ZN30_INTERNAL_8498a654_4_k_cu_main4cuda3std6ranges3__45__cpo4prevE[1];
.global .align 1 .b8 _ZN30_INTERNAL_8498a654_4_k_cu_main4cuda3std6ranges3__45__cpo4dataE[1];
.global .align 1 .b8 _ZN30_INTERNAL_8498a654_4_k_cu_main4cuda3std6ranges3__45__cpo5cdataE[1];
.global .align 1 .b8 _ZN30_INTERNAL_8498a654_4_k_cu_main4cuda3std6ranges3__45__cpo4sizeE[1];
.global .align 1 .b8 _ZN30_INTERNAL_8498a654_4_k_cu_main4cuda3std6ranges3__45__cpo5ssizeE[1];
.global .align 1 .b8 _ZN30_INTERNAL_8498a654_4_k_cu_main4cuda3std6ranges3__45__cpo8distanceE[1];
.global .align 1 .b8 _ZN30_INTERNAL_8498a654_4_k_cu_main6thrust24THRUST_300001_SM_1000_NS6system6detail10sequential3seqE[1];
.global .align 1 .b8 _ZN30_INTERNAL_8498a654_4_k_cu_main6thrust24THRUST_300001_SM_1000_NS12placeholders2_1E[1];
.global .align 1 .b8 _ZN30_INTERNAL_8498a654_4_k_cu_main6thrust24THRUST_300001_SM_1000_NS12placeholders2_2E[1];
.global .align 1 .b8 _ZN30_INTERNAL_8498a654_4_k_cu_main6thrust24THRUST_300001_SM_1000_NS12placeholders2_3E[1];
.global .align 1 .b8 _ZN30_INTERNAL_8498a654_4_k_cu_main6thrust24THRUST_300001_SM_1000_NS12placeholders2_4E[1];
.global .align 1 .b8 _ZN30_INTERNAL_8498a654_4_k_cu_main6thrust24THRUST_300001_SM_1000_NS12placeholders2_5E[1];
.global .align 1 .b8 _ZN30_INTERNAL_8498a654_4_k_cu_main6thrust24THRUST_300001_SM_1000_NS12placeholders2_6E[1];
.global .align 1 .b8 _ZN30_INTERNAL_8498a654_4_k_cu_main6thrust24THRUST_300001_SM_1000_NS12placeholders2_7E[1];
.global .align 1 .b8 _ZN30_INTERNAL_8498a654_4_k_cu_main6thrust24THRUST_300001_SM_1000_NS12placeholders2_8E[1];
.global .align 1 .b8 _ZN30_INTERNAL_8498a654_4_k_cu_main6thrust24THRUST_300001_SM_1000_NS12placeholders2_9E[1];
.global .align 1 .b8 _ZN30_INTERNAL_8498a654_4_k_cu_main6thrust24THRUST_300001_SM_1000_NS12placeholders3_10E[1];
.global .align 1 .b8 $str[25] = {73, 110, 32, 102, 117, 110, 99, 116, 111, 114, 58, 32, 105, 32, 37, 100, 32, 115, 117, 109, 32, 37, 100, 10};

.visible .entry _ZN3cub18CUB_300001_SM_10006detail11EmptyKernelIvEEvv()
{


	ret;

}
	// .globl	_ZN3cub18CUB_300001_SM_10006detail8for_each13static_kernelINS2_12policy_hub_t12policy_500_tElNS2_12op_wrapper_tIl11sum_FunctorN6thrust24THRUST_300001_SM_1000_NS17counting_iteratorIiNS9_11use_defaultESB_SB_EEEEEEvT0_T1_
.visible .entry _ZN3cub18CUB_300001_SM_10006detail8for_each13static_kernelINS2_12policy_hub_t12policy_500_tElNS2_12op_wrapper_tIl11sum_FunctorN6thrust24THRUST_300001_SM_1000_NS17counting_iteratorIiNS9_11use_defaultESB_SB_EEEEEEvT0_T1_(
	.param .u64 _ZN3cub18CUB_300001_SM_10006detail8for_each13static_kernelINS2_12policy_hub_t12policy_500_tElNS2_12op_wrapper_tIl11sum_FunctorN6thrust24THRUST_300001_SM_1000_NS17counting_iteratorIiNS9_11use_defaultESB_SB_EEEEEEvT0_T1__param_0,
	.param .align 8 .b8 _ZN3cub18CUB_300001_SM_10006detail8for_each13static_kernelINS2_12policy_hub_t12policy_500_tElNS2_12op_wrapper_tIl11sum_FunctorN6thrust24THRUST_300001_SM_1000_NS17counting_iteratorIiNS9_11use_defaultESB_SB_EEEEEEvT0_T1__param_1[16]
)
.maxntid 256
{
	.local .align 8 .b8 	__local_depot1[8];
	.reg .b64 	%SP;
	.reg .b64 	%SPL;
	.reg .pred 	%p<4>;
	.reg .b32 	%r<30>;
	.reg .b64 	%rd<22>;

	mov.u64 	%SPL, __local_depot1;
	cvta.local.u64 	%SP, %SPL;
	ld.param.u64 	%rd6, [_ZN3cub18CUB_300001_SM_10006detail8for_each13static_kernelINS2_12policy_hub_t12policy_500_tElNS2_12op_wrapper_tIl11sum_FunctorN6thrust24THRUST_300001_SM_1000_NS17counting_iteratorIiNS9_11use_defaultESB_SB_EEEEEEvT0_T1__param_1+8];
	ld.param.u32 	%r4, [_ZN3cub18CUB_300001_SM_10006detail8for_each13static_kernelINS2_12policy_hub_t12policy_500_tElNS2_12op_wrapper_tIl11sum_FunctorN6thrust24THRUST_300001_SM_1000_NS17counting_iteratorIiNS9_11use_defaultESB_SB_EEEEEEvT0_T1__param_1];
	ld.param.u64 	%rd7, [_ZN3cub18CUB_300001_SM_10006detail8for_each13static_kernelINS2_12policy_hub_t12policy_500_tElNS2_12op_wrapper_tIl11sum_FunctorN6thrust24THRUST_300001_SM_1000_NS17counting_iteratorIiNS9_11use_defaultESB_SB_EEEEEEvT0_T1__param_0];
	add.u64 	%rd8, %SP, 0;
	add.u64 	%rd1, %SPL, 0;
	mov.u32 	%r5, %ctaid.x;
	mul.wide.u32 	%rd2, %r5, 512;
	sub.s64 	%rd3, %rd7, %rd2;
	setp.lt.s64 	%p1, %rd3, 512;
	@%p1 bra 	$L__BB1_2;
	cvta.to.local.u64 	%rd18, %rd8;
	mov.u32 	%r17, %tid.x;
	cvt.u32.u64 	%r18, %rd2;
	add.s32 	%r19, %r17, %r18;
	add.s32 	%r20, %r19, %r4;
	cvta.to.global.u64 	%rd19, %rd6;
	ld.global.u32 	%r21, [%rd19];
	add.s32 	%r22, %r21, %r20;
	st.global.u32 	[%rd19], %r22;
	st.local.v2.u32 	[%rd18], {%r20, %r22};
	mov.u64 	%rd20, $str;
	cvta.global.u64 	%rd21, %rd20;
	{ // callseq 2, 0
	.param .b64 param0;
	st.param.b64 	[param0], %rd21;
	.param .b64 param1;
	st.param.b64 	[param1], %rd8;
	.param .b32 retval0;
	call.uni (retval0), 
	vprintf, 
	(
	param0, 
	param1
	);
	ld.param.b32 	%r23, [retval0];
	} // callseq 2
	add.s32 	%r25, %r20, 256;
	ld.global.u32 	%r26, [%rd19];
	add.s32 	%r27, %r26, %r25;
	st.global.u32 	[%rd19], %r27;
	st.local.v2.u32 	[%rd18], {%r25, %r27};
	{ // callseq 3, 0
	.param .b64 param0;
	st.param.b64 	[param0], %rd21;
	.param .b64 param1;
	st.param.b64 	[param1], %rd8;
	.param .b32 retval0;
	call.uni (retval0), 
	vprintf, 
	(
	param0, 
	param1
	);
	ld.param.b32 	%r28, [retval0];
	} // callseq 3
	bra.uni 	$L__BB1_6;
$L__BB1_2:
	cvta.to.global.u64 	%rd4, %rd6;
	mov.u32 	%r1, %tid.x;
	cvt.s64.s32 	%rd5, %rd3;
	cvt.u32.u64 	%r6, %rd2;
	add.s32 	%r2, %r4, %r6;
	cvt.u64.u32 	%rd9, %r1;
	setp.le.s64 	%p2, %rd5, %rd9;
	@%p2 bra 	$L__BB1_4;
	add.s32 	%r7, %r2, %r1;
	ld.global.u32 	%r8, [%rd4];
	add.s32 	%r9, %r8, %r7;
	st.global.u32 	[%rd4], %r9;
	st.local.v2.u32 	[%rd1], {%r7, %r9};
	mov.u64 	%rd10, $str;
	cvta.global.u64 	%rd11, %rd10;
	{ // callseq 0, 0
	.param .b64 param0;
	st.param.b64 	[param0], %rd11;
	.param .b64 param1;
	st.param.b64 	[param1], %rd8;
	.param .b32 retval0;
	call.uni (retval0), 
	vprintf, 
	(
	param0, 
	param1
	);
	ld.param.b32 	%r10, [retval0];
	} // callseq 0
$L__BB1_4:
	add.s32 	%r3, %r1, 256;
	cvt.u64.u32 	%rd13, %r3;
	setp.le.s64 	%p3, %rd5, %rd13;
	@%p3 bra 	$L__BB1_6;
	add.s32 	%r12, %r2, %r3;
	ld.global.u32 	%r13, [%rd4];
	add.s32 	%r14, %r13, %r12;
	st.global.u32 	[%rd4], %r14;
	st.local.v2.u32 	[%rd1], {%r12, %r14};
	mov.u64 	%rd14, $str;
	cvta.global.u64 	%rd15, %rd14;
	{ // callseq 1, 0
	.param .b64 param0;
	st.param.b64 	[param0], %rd15;
	.param .b64 param1;
	st.param.b64 	[param1], %rd8;
	.param .b32 retval0;
	call.uni (retval0), 
	vprintf, 
	(
	param0, 
	param1
	);
	ld.param.b32 	%r15, [retval0];
	} // callseq 1
$L__BB1_6:
	ret;

}


// ===== COMPILED SASS (sm_100) =====

	.target	sm_100

	.elftype	@"ET_EXEC"


//--------------------- .note.nv.tkinfo           --------------------------
	.section	.note.nv.tkinfo,"",@"SHT_NOTE"
	.sectionflags	@"SHF_NOTE_NV_TKINFO"
	.tkinfo
        /*0018*/ 	.word	0x00000002
        /*0030*/ 	.string	""
        /*0030*/ 	.string	"ptxas"
        /*0030*/ 	.string	"Cuda compilation tools, release 13.0, V13.0.88"
        /*0030*/ 	.string	"Build cuda_13.0.r13.0/compiler.36424714_0"
        /*0030*/ 	.string	"-arch sm_100 -m 64 "



//--------------------- .note.nv.cuinfo           --------------------------
	.section	.note.nv.cuinfo,"",@"SHT_NOTE"
	.sectionflags	@"SHF_NOTE_NV_CUINFO"
        /*0018*/ 	.short	0x0002
        /*001a*/ 	.short	0x0064
        /*001c*/ 	.short	0x0082
	.zero		2


//--------------------- .nv.info                  --------------------------
	.section	.nv.info,"",@"SHT_CUDA_INFO"
	.align	4


	//----- nvinfo : EIATTR_REGCOUNT
	.align		4
        /*0000*/ 	.byte	0x04, 0x2f
        /*0002*/ 	.short	(.L_41 - .L_40)
	.align		4
.L_40:
        /*0004*/ 	.word	index@(_ZN3cub18CUB_300001_SM_10006detail11EmptyKernelIvEEvv)
        /*0008*/ 	.word	0x00000004


	//----- nvinfo : EIATTR_FRAME_SIZE
	.align		4
.L_41:
        /*000c*/ 	.byte	0x04, 0x11
        /*000e*/ 	.short	(.L_43 - .L_42)
	.align		4
.L_42:
        /*0010*/ 	.word	index@(_ZN3cub18CUB_300001_SM_10006detail11EmptyKernelIvEEvv)
        /*0014*/ 	.word	0x00000000


	//----- nvinfo : EIATTR_REGCOUNT
	.align		4
.L_43:
        /*0018*/ 	.byte	0x04, 0x2f
        /*001a*/ 	.short	(.L_45 - .L_44)
	.align		4
.L_44:
        /*001c*/ 	.word	index@(_ZN3cub18CUB_300001_SM_10006detail8for_each13static_kernelINS2_12policy_hub_t12policy_500_tElNS2_12op_wrapper_tIl11sum_FunctorN6thrust24THRUST_300001_SM_1000_NS17counting_iteratorIiNS9_11use_defaultESB_SB_EEEEEEvT0_T1_)
        /*0020*/ 	.word	0x00000018


	//----- nvinfo : EIATTR_FRAME_SIZE
	.align		4
.L_45:
        /*0024*/ 	.byte	0x04, 0x11
        /*0026*/ 	.short	(.L_47 - .L_46)
	.align		4
.L_46:
        /*0028*/ 	.word	index@(_ZN3cub18CUB_300001_SM_10006detail8for_each13static_kernelINS2_12policy_hub_t12policy_500_tElNS2_12op_wrapper_tIl11sum_FunctorN6thrust24THRUST_300001_SM_1000_NS17counting_iteratorIiNS9_11use_defaultESB_SB_EEEEEEvT0_T1_)
        /*002c*/ 	.word	0x00000008


	//----- nvinfo : EIATTR_MIN_STACK_SIZE
	.align		4
.L_47:
        /*0030*/ 	.byte	0x04, 0x12
        /*0032*/ 	.short	(.L_49 - .L_48)
	.align		4
.L_48:
        /*0034*/ 	.word	index@(_ZN3cub18CUB_300001_SM_10006detail8for_each13static_kernelINS2_12policy_hub_t12policy_500_tElNS2_12op_wrapper_tIl11sum_FunctorN6thrust24THRUST_300001_SM_1000_NS17counting_iteratorIiNS9_11use_defaultESB_SB_EEEEEEvT0_T1_)
        /*0038*/ 	.word	0x00000008


	//----- nvinfo : EIATTR_MIN_STACK_SIZE
	.align		4
.L_49:
        /*003c*/ 	.byte	0x04, 0x12
        /*003e*/ 	.short	(.L_51 - .L_50)
	.align		4
.L_50:
        /*0040*/ 	.word	index@(_ZN3cub18CUB_300001_SM_10006detail11EmptyKernelIvEEvv)
        /*0044*/ 	.word	0x00000000
.L_51:


//--------------------- .nv.compat                --------------------------
	.section	.nv.compat,"",@"SHT_CUDA_COMPAT_INFO"
	.align	4
        /*0000*/ 	.byte	0x02, 0x09, 0x00, 0x00, 0x02, 0x02, 0x01, 0x00, 0x02, 0x05, 0x05, 0x00, 0x03, 0x07, 0x01, 0x01
        /*0010*/ 	.byte	0x02, 0x03, 0x00, 0x00, 0x02, 0x06, 0x01, 0x00, 0x04, 0x0b, 0x08, 0x00, 0x09, 0x00, 0x00, 0x00
        /*0020*/ 	.byte	0x00, 0x00, 0x00, 0x00


//--------------------- .nv.info._ZN3cub18CUB_300001_SM_10006detail8for_each13static_kernelINS2_12policy_hub_t12policy_500_tElNS2_12op_wrapper_tIl11sum_FunctorN6thrust24THRUST_300001_SM_1000_NS17counting_iteratorIiNS9_11use_defaultESB_SB_EEEEEEvT0_T1_ --------------------------
	.section	.nv.info._ZN3cub18CUB_300001_SM_10006detail8for_each13static_kernelINS2_12policy_hub_t12policy_500_tElNS2_12op_wrapper_tIl11sum_FunctorN6thrust24THRUST_300001_SM_1000_NS17counting_iteratorIiNS9_11use_defaultESB_SB_EEEEEEvT0_T1_,"",@"SHT_CUDA_INFO"
	.sectionflags	@""
	.align	4


	//----- nvinfo : EIATTR_CUDA_API_VERSION
	.align		4
        /*0000*/ 	.byte	0x04, 0x37
        /*0002*/ 	.short	(.L_53 - .L_52)
.L_52:
        /*0004*/ 	.word	0x00000082


	//----- nvinfo : EIATTR_KPARAM_INFO
	.align		4
.L_53:
        /*0008*/ 	.byte	0x04, 0x17
        /*000a*/ 	.short	(.L_55 - .L_54)
.L_54:
        /*000c*/ 	.word	0x00000000
        /*0010*/ 	.short	0x0001
        /*0012*/ 	.short	0x0008
        /*0014*/ 	.byte	0x00, 0xf0, 0x41, 0x00


	//----- nvinfo : EIATTR_KPARAM_INFO
	.align		4
.L_55:
        /*0018*/ 	.byte	0x04, 0x17
        /*001a*/ 	.short	(.L_57 - .L_56)
.L_56:
        /*001c*/ 	.word	0x00000000
        /*0020*/ 	.short	0x0000
        /*0022*/ 	.short	0x0000
        /*0024*/ 	.byte	0x00, 0xf0, 0x21, 0x00


	//----- nvinfo : EIATTR_SPARSE_MMA_MASK
	.align		4
.L_57:
        /*0028*/ 	.byte	0x03, 0x50
        /*002a*/ 	.short	0x0000


	//----- nvinfo : EIATTR_MAXREG_COUNT
	.align		4
        /*002c*/ 	.byte	0x03, 0x1b
        /*002e*/ 	.short	0x00ff


	//----- nvinfo : EIATTR_EXTERNS
	.align		4
        /*0030*/ 	.byte	0x04, 0x0f
        /*0032*/ 	.short	(.L_59 - .L_58)


	//   ....[0]....
	.align		4
.L_58:
        /*0034*/ 	.word	index@(vprintf)


	//----- nvinfo : EIATTR_MERCURY_ISA_VERSION
	.align		4
.L_59:
        /*0038*/ 	.byte	0x03, 0x5f
        /*003a*/ 	.short	0x0101


	//----- nvinfo : EIATTR_VRC_CTA_INIT_COUNT
	.align		4
        /*003c*/ 	.byte	0x02, 0x4a
	.zero		1
	.zero		1


	//----- nvinfo : EIATTR_SYSCALL_OFFSETS
	.align		4
        /*0040*/ 	.byte	0x04, 0x46
        /*0042*/ 	.short	(.L_61 - .L_60)


	//   ....[0]....
.L_60:
        /*0044*/ 	.word	0x00000200


	//   ....[1]....
        /*0048*/ 	.word	0x000002e0


	//   ....[2]....
        /*004c*/ 	.word	0x00000470


	//   ....[3]....
        /*0050*/ 	.word	0x000005c0


	//----- nvinfo : EIATTR_EXIT_INSTR_OFFSETS
	.align		4
.L_61:
        /*0054*/ 	.byte	0x04, 0x1c
        /*0056*/ 	.short	(.L_63 - .L_62)


	//   ....[0]....
.L_62:
        /*0058*/ 	.word	0x000002f0


	//   ....[1]....
        /*005c*/ 	.word	0x000004d0


	//   ....[2]....
        /*0060*/ 	.word	0x000005d0


	//----- nvinfo : EIATTR_MAX_THREADS
	.align		4
.L_63:
        /*0064*/ 	.byte	0x04, 0x05
        /*0066*/ 	.short	(.L_65 - .L_64)
.L_64:
        /*0068*/ 	.word	0x00000100
        /*006c*/ 	.word	0x00000001
        /*0070*/ 	.word	0x00000001


	//----- nvinfo : EIATTR_CRS_STACK_SIZE
	.align		4
.L_65:
        /*0074*/ 	.byte	0x04, 0x1e
        /*0076*/ 	.short	(.L_67 - .L_66)
.L_66:
        /*0078*/ 	.word	0x00000000


	//----- nvinfo : EIATTR_CBANK_PARAM_SIZE
	.align		4
.L_67:
        /*007c*/ 	.byte	0x03, 0x19
        /*007e*/ 	.short	0x0018


	//----- nvinfo : EIATTR_PARAM_CBANK
	.align		4
        /*0080*/ 	.byte	0x04, 0x0a
        /*0082*/ 	.short	(.L_69 - .L_68)
	.align		4
.L_68:
        /*0084*/ 	.word	index@(.nv.constant0._ZN3cub18CUB_300001_SM_10006detail8for_each13static_kernelINS2_12policy_hub_t12policy_500_tElNS2_12op_wrapper_tIl11sum_FunctorN6thrust24THRUST_300001_SM_1000_NS17counting_iteratorIiNS9_11use_defaultESB_SB_EEEEEEvT0_T1_)
        /*0088*/ 	.short	0x0380
        /*008a*/ 	.short	0x0018


	//----- nvinfo : EIATTR_SW_WAR
	.align		4
.L_69:
        /*008c*/ 	.byte	0x04, 0x36
        /*008e*/ 	.short	(.L_71 - .L_70)
.L_70:
        /*0090*/ 	.word	0x00000008
.L_71:


//--------------------- .nv.info._ZN3cub18CUB_300001_SM_10006detail11EmptyKernelIvEEvv --------------------------
	.section	.nv.info._ZN3cub18CUB_300001_SM_10006detail11EmptyKernelIvEEvv,"",@"SHT_CUDA_INFO"
	.sectionflags	@""
	.align	4


	//----- nvinfo : EIATTR_CUDA_API_VERSION
	.align		4
        /*0000*/ 	.byte	0x04, 0x37
        /*0002*/ 	.short	(.L_73 - .L_72)
.L_72:
        /*0004*/ 	.word	0x00000082


	//----- nvinfo : EIATTR_SPARSE_MMA_MASK
	.align		4
.L_73:
        /*0008*/ 	.byte	0x03, 0x50
        /*000a*/ 	.short	0x0000


	//----- nvinfo : EIATTR_MAXREG_COUNT
	.align		4
        /*000c*/ 	.byte	0x03, 0x1b
        /*000e*/ 	.short	0x00ff


	//----- nvinfo : EIATTR_MERCURY_ISA_VERSION
	.align		4
        /*0010*/ 	.byte	0x03, 0x5f
        /*0012*/ 	.short	0x0101


	//----- nvinfo : EIATTR_VRC_CTA_INIT_COUNT
	.align		4
        /*0014*/ 	.byte	0x02, 0x4a
	.zero		1
	.zero		1


	//----- nvinfo : EIATTR_EXIT_INSTR_OFFSETS
	.align		4
        /*0018*/ 	.byte	0x04, 0x1c
        /*001a*/ 	.short	(.L_75 - .L_74)


	//   ....[0]....
.L_74:
        /*001c*/ 	.word	0x00000010


	//----- nvinfo : EIATTR_SW_WAR
	.align		4
.L_75:
        /*0020*/ 	.byte	0x04, 0x36
        /*0022*/ 	.short	(.L_77 - .L_76)
.L_76:
        /*0024*/ 	.word	0x00000008
.L_77:


//--------------------- .nv.callgraph             --------------------------
	.section	.nv.callgraph,"",@"SHT_CUDA_CALLGRAPH"
	.align	4
	.sectionentsize	8
	.align		4
        /*0000*/ 	.word	0x00000000
	.align		4
        /*0004*/ 	.word	0xffffffff
	.align		4
        /*0008*/ 	.word	index@(_ZN3cub18CUB_300001_SM_10006detail8for_each13static_kernelINS2_12policy_hub_t12policy_500_tElNS2_12op_wrapper_tIl11sum_FunctorN6thrust24THRUST_300001_SM_1000_NS17counting_iteratorIiNS9_11use_defaultESB_SB_EEEEEEvT0_T1_)
	.align		4
        /*000c*/ 	.word	index@(vprintf)
	.align		4
        /*0010*/ 	.word	0x00000000
	.align		4
        /*0014*/ 	.word	0xfffffffe
	.align		4
        /*0018*/ 	.word	0x00000000
	.align		4
        /*001c*/ 	.word	0xfffffffd
	.align		4
        /*0020*/ 	.word	0x00000000
	.align		4
        /*0024*/ 	.word	0xfffffffc


//--------------------- .nv.constant4             --------------------------
	.section	.nv.constant4,"a",@progbits
	.align	8
	.align		8
.nv.constant4:
        /*0000*/ 	.dword	vprintf
	.align		8
        /*0008*/ 	.dword	_ZN30_INTERNAL_8498a654_4_k_cu_main4cuda3std3__45__cpo5beginE
	.align		8
        /*0010*/ 	.dword	_ZN30_INTERNAL_8498a654_4_k_cu_main4cuda3std3__45__cpo3endE
	.align		8
        /*0018*/ 	.dword	_ZN30_INTERNAL_8498a654_4_k_cu_main4cuda3std3__45__cpo6cbeginE
	.align		8
        /*0020*/ 	.dword	_ZN30_INTERNAL_8498a654_4_k_cu_main4cuda3std3__45__cpo4cendE
	.align		8
        /*0028*/ 	.dword	_ZN30_INTERNAL_8498a654_4_k_cu_main4cuda3std3__45__cpo6rbeginE
	.align		8
        /*0030*/ 	.dword	_ZN30_INTERNAL_8498a654_4_k_cu_main4cuda3std3__45__cpo4rendE
	.align		8
        /*0038*/ 	.dword	_ZN30_INTERNAL_8498a654_4_k_cu_main4cuda3std3__45__cpo7crbeginE
	.align		8
        /*0040*/ 	.dword	_ZN30_INTERNAL_8498a654_4_k_cu_main4cuda3std3__45__cpo5crendE
	.align		8
        /*0048*/ 	.dword	_ZN30_INTERNAL_8498a654_4_k_cu_main4cuda3std3__432_GLOBAL__N__8498a654_4_k_cu_main6ignoreE
	.align		8
        /*0050*/ 	.dword	_ZN30_INTERNAL_8498a654_4_k_cu_main4cuda3std3__419piecewise_constructE
	.align		8
        /*0058*/ 	.dword	_ZN30_INTERNAL_8498a654_4_k_cu_main4cuda3std3__48in_placeE
	.align		8
        /*0060*/ 	.dword	_ZN30_INTERNAL_8498a654_4_k_cu_main4cuda3std3__420unreachable_sentinelE
	.align		8
        /*0068*/ 	.dword	_ZN30_INTERNAL_8498a654_4_k_cu_main4cuda3std3__47nulloptE
	.align		8
        /*0070*/ 	.dword	_ZN30_INTERNAL_8498a654_4_k_cu_main4cuda3std6ranges3__45__cpo4swapE
	.align		8
        /*0078*/ 	.dword	_ZN30_INTERNAL_8498a654_4_k_cu_main4cuda3std6ranges3__45__cpo9iter_moveE
	.align		8
        /*0080*/ 	.dword	_ZN30_INTERNAL_8498a654_4_k_cu_main4cuda3std6ranges3__45__cpo5beginE
	.align		8
        /*0088*/ 	.dword	_ZN30_INTERNAL_8498a654_4_k_cu_main4cuda3std6ranges3__45__cpo3endE
	.align		8
        /*0090*/ 	.dword	_ZN30_INTERNAL_8498a654_4_k_cu_main4cuda3std6ranges3__45__cpo6cbeginE
	.align		8
        /*0098*/ 	.dword	_ZN30_INTERNAL_8498a654_4_k_cu_main4cuda3std6ranges3__45__cpo4cendE
	.align		8
        /*00a0*/ 	.dword	_ZN30_INTERNAL_8498a654_4_k_cu_main4cuda3std6ranges3__45__cpo7advanceE
	.align		8
        /*00a8*/ 	.dword	_ZN30_INTERNAL_8498a654_4_k_cu_main4cuda3std6ranges3__45__cpo9iter_swapE
	.align		8
        /*00b0*/ 	.dword	_ZN30_INTERNAL_8498a654_4_k_cu_main4cuda3std6ranges3__45__cpo4nextE
	.align		8
        /*00b8*/ 	.dword	_ZN30_INTERNAL_8498a654_4_k_cu_main4cuda3std6ranges3__45__cpo4prevE
	.align		8
        /*00c0*/ 	.dword	_ZN30_INTERNAL_8498a654_4_k_cu_main4cuda3std6ranges3__45__cpo4dataE
	.align		8
        /*00c8*/ 	.dword	_ZN30_INTERNAL_8498a654_4_k_cu_main4cuda3std6ranges3__45__cpo5cdataE
	.align		8
        /*00d0*/ 	.dword	_ZN30_INTERNAL_8498a654_4_k_cu_main4cuda3std6ranges3__45__cpo4sizeE
	.align		8
        /*00d8*/ 	.dword	_ZN30_INTERNAL_8498a654_4_k_cu_main4cuda3std6ranges3__45__cpo5ssizeE
	.align		8
        /*00e0*/ 	.dword	_ZN30_INTERNAL_8498a654_4_k_cu_main4cuda3std6ranges3__45__cpo8distanceE
	.align		8
        /*00e8*/ 	.dword	_ZN30_INTERNAL_8498a654_4_k_cu_main6thrust24THRUST_300001_SM_1000_NS6system6detail10sequential3seqE
	.align		8
        /*00f0*/ 	.dword	_ZN30_INTERNAL_8498a654_4_k_cu_main6thrust24THRUST_300001_SM_1000_NS12placeholders2_1E
	.align		8
        /*00f8*/ 	.dword	_ZN30_INTERNAL_8498a654_4_k_cu_main6thrust24THRUST_300001_SM_1000_NS12placeholders2_2E
	.align		8
        /*0100*/ 	.dword	_ZN30_INTERNAL_8498a654_4_k_cu_main6thrust24THRUST_300001_SM_1000_NS12placeholders2_3E
	.align		8
        /*0108*/ 	.dword	_ZN30_INTERNAL_8498a654_4_k_cu_main6thrust24THRUST_300001_SM_1000_NS12placeholders2_4E
	.align		8
        /*0110*/ 	.dword	_ZN30_INTERNAL_8498a654_4_k_cu_main6thrust24THRUST_300001_SM_1000_NS12placeholders2_5E
	.align		8
        /*0118*/ 	.dword	_ZN30_INTERNAL_8498a654_4_k_cu_main6thrust24THRUST_300001_SM_1000_NS12placeholders2_6E
	.align		8
        /*0120*/ 	.dword	_ZN30_INTERNAL_8498a654_4_k_cu_main6thrust24THRUST_300001_SM_1000_NS12placeholders2_7E
	.align		8
        /*0128*/ 	.dword	_ZN30_INTERNAL_8498a654_4_k_cu_main6thrust24THRUST_300001_SM_1000_NS12placeholders2_8E
	.align		8
        /*0130*/ 	.dword	_ZN30_INTERNAL_8498a654_4_k_cu_main6thrust24THRUST_300001_SM_1000_NS12placeholders2_9E
	.align		8
        /*0138*/ 	.dword	_ZN30_INTERNAL_8498a654_4_k_cu_main6thrust24THRUST_300001_SM_1000_NS12placeholders3_10E
	.align		8
        /*0140*/ 	.dword	$str


//--------------------- .text._ZN3cub18CUB_300001_SM_10006detail8for_each13static_kernelINS2_12policy_hub_t12policy_500_tElNS2_12op_wrapper_tIl11sum_FunctorN6thrust24THRUST_300001_SM_1000_NS17counting_iteratorIiNS9_11use_defaultESB_SB_EEEEEEvT0_T1_ --------------------------
	.section	.text._ZN3cub18CUB_300001_SM_10006detail8for_each13static_kernelINS2_12policy_hub_t12policy_500_tElNS2_12op_wrapper_tIl11sum_FunctorN6thrust24THRUST_300001_SM_1000_NS17counting_iteratorIiNS9_11use_defaultESB_SB_EEEEEEvT0_T1_,"ax",@progbits
	.align	128
        .global         _ZN3cub18CUB_300001_SM_10006detail8for_each13static_kernelINS2_12policy_hub_t12policy_500_tElNS2_12op_wrapper_tIl11sum_FunctorN6thrust24THRUST_300001_SM_1000_NS17counting_iteratorIiNS9_11use_defaultESB_SB_EEEEEEvT0_T1_
        .type           _ZN3cub18CUB_300001_SM_10006detail8for_each13static_kernelINS2_12policy_hub_t12policy_500_tElNS2_12op_wrapper_tIl11sum_FunctorN6thrust24THRUST_300001_SM_1000_NS17counting_iteratorIiNS9_11use_defaultESB_SB_EEEEEEvT0_T1_,@function
        .size           _ZN3cub18CUB_300001_SM_10006detail8for_each13static_kernelINS2_12policy_hub_t12policy_500_tElNS2_12op_wrapper_tIl11sum_FunctorN6thrust24THRUST_300001_SM_1000_NS17counting_iteratorIiNS9_11use_defaultESB_SB_EEEEEEvT0_T1_,(.L_x_8 - _ZN3cub18CUB_300001_SM_10006detail8for_each13static_kernelINS2_12policy_hub_t12policy_500_tElNS2_12op_wrapper_tIl11sum_FunctorN6thrust24THRUST_300001_SM_1000_NS17counting_iteratorIiNS9_11use_defaultESB_SB_EEEEEEvT0_T1_)
        .other          _ZN3cub18CUB_300001_SM_10006detail8for_each13static_kernelINS2_12policy_hub_t12policy_500_tElNS2_12op_wrapper_tIl11sum_FunctorN6thrust24THRUST_300001_SM_1000_NS17counting_iteratorIiNS9_11use_defaultESB_SB_EEEEEEvT0_T1_,@"STO_CUDA_ENTRY STV_DEFAULT"
_ZN3cub18CUB_300001_SM_10006detail8for_each13static_kernelINS2_12policy_hub_t12policy_500_tElNS2_12op_wrapper_tIl11sum_FunctorN6thrust24THRUST_300001_SM_1000_NS17counting_iteratorIiNS9_11use_defaultESB_SB_EEEEEEvT0_T1_:
.text._ZN3cub18CUB_300001_SM_10006detail8for_each13static_kernelINS2_12policy_hub_t12policy_500_tElNS2_12op_wrapper_tIl11sum_FunctorN6thrust24THRUST_300001_SM_1000_NS17counting_iteratorIiNS9_11use_defaultESB_SB_EEEEEEvT0_T1_:
[----:B------:R-:W0:Y:S08]  /*0000*/  LDC R1, c[0x0][0x37c] ;  /* 0x0000df00ff017b82 */ /* 0x000e300000000800 */
[----:B------:R-:W1:Y:S01]  /*0010*/  S2UR UR4, SR_CTAID.X ;  /* 0x00000000000479c3 */ /* 0x000e620000002500 */
[----:B------:R-:W2:Y:S01]  /*0020*/  LDCU.64 UR6, c[0x0][0x380] ;  /* 0x00007000ff0677ac */ /* 0x000ea20008000a00 */
[----:B0-----:R-:W-:Y:S01]  /*0030*/  VIADD R1, R1, 0xfffffff8 ;  /* 0xfffffff801017836 */ /* 0x001fe20000000000 */
[----:B------:R-:W0:Y:S01]  /*0040*/  LDCU UR8, c[0x0][0x2f8] ;  /* 0x00005f00ff0877ac */ /* 0x000e220008000800 */
[----:B------:R-:W3:Y:S01]  /*0050*/  LDCU UR9, c[0x0][0x2fc] ;  /* 0x00005f80ff0977ac */ /* 0x000ee20008000800 */
[----:B------:R-:W4:Y:S02]  /*0060*/  LDCU.64 UR36, c[0x0][0x358] ;  /* 0x00006b00ff2477ac */ /* 0x000f240008000a00 */
[----:B0-----:R-:W-:Y:S01]  /*0070*/  IADD3 R17, P0, PT, R1, UR8, RZ ;  /* 0x0000000801117c10 */ /* 0x001fe2000ff1e0ff */
[----:B-1----:R-:W-:-:S04]  /*0080*/  UIMAD.WIDE.U32 UR4, UR4, 0x200, URZ ;  /* 0x00000200040478a5 */ /* 0x002fc8000f8e00ff */
[----:B--2---:R-:W-:Y:S01]  /*0090*/  UIADD3 UR39, UP0, UPT, -UR4, UR6, URZ ;  /* 0x0000000604277290 */ /* 0x004fe2000ff1e1ff */
[----:B---3--:R-:W-:-:S03]  /*00a0*/  IMAD.X R16, RZ, RZ, UR9, P0 ;  /* 0x00000009ff107e24 */ /* 0x008fc600080e06ff */
[----:B------:R-:W-:Y:S02]  /*00b0*/  UIADD3.X UR6, UPT, UPT, ~UR5, UR7, URZ, UP0, !UPT ;  /* 0x0000000705067290 */ /* 0x000fe400087fe5ff */
[----:B------:R-:W-:-:S04]  /*00c0*/  UISETP.GE.U32.AND UP0, UPT, UR39, 0x200, UPT ;  /* 0x000002002700788c */ /* 0x000fc8000bf06070 */
[----:B------:R-:W-:-:S09]  /*00d0*/  UISETP.GE.AND.EX UP0, UPT, UR6, URZ, UPT, UP0 ;  /* 0x000000ff0600728c */ /* 0x000fd2000bf06300 */
[----:B----4-:R-:W-:Y:S05]  /*00e0*/  BRA.U !UP0, `(.L_x_0) ;  /* 0x0000000108847547 */ /* 0x010fea000b800000 */
[----:B------:R-:W0:Y:S01]  /*00f0*/  LDC.64 R8, c[0x0][0x390] ;  /* 0x0000e400ff087b82 */ /* 0x000e220000000a00 */
[----:B------:R-:W1:Y:S07]  /*0100*/  S2R R2, SR_TID.X ;  /* 0x0000000000027919 */ /* 0x000e6e0000002100 */
[----:B------:R-:W1:Y:S01]  /*0110*/  LDC R5, c[0x0][0x388] ;  /* 0x0000e200ff057b82 */ /* 0x000e620000000800 */
[----:B0-----:R-:W2:Y:S01]  /*0120*/  LDG.E R3, desc[UR36][R8.64] ;  /* 0x0000002408037981 */ /* 0x001ea2000c1e1900 */
[----:B------:R-:W-:Y:S01]  /*0130*/  IADD3 R19, PT, PT, R17, -UR8, RZ ;  /* 0x8000000811137c10 */ /* 0x000fe2000fffe0ff */
[----:B------:R-:W-:Y:S01]  /*0140*/  IMAD.MOV.U32 R7, RZ, RZ, R16 ;  /* 0x000000ffff077224 */ /* 0x000fe200078e0010 */
[----:B------:R-:W-:-:S02]  /*0150*/  MOV R18, 0x0 ;  /* 0x0000000000127802 */ /* 0x000fc40000000f00 */
[----:B------:R-:W-:Y:S02]  /*0160*/  MOV R6, R17 ;  /* 0x0000001100067202 */ /* 0x000fe40000000f00 */
[----:B------:R0:W3:Y:S01]  /*0170*/  LDC.64 R10, c[0x4][R18] ;  /* 0x01000000120a7b82 */ /* 0x0000e20000000a00 */
[----:B-1----:R-:W-:Y:S01]  /*0180*/  IADD3 R2, PT, PT, R2, UR4, R5 ;  /* 0x0000000402027c10 */ /* 0x002fe2000fffe005 */
[----:B------:R-:W1:Y:S02]  /*0190*/  LDCU.64 UR4, c[0x4][0x140] ;  /* 0x01002800ff0477ac */ /* 0x000e640008000a00 */
[----:B-1----:R-:W-:Y:S02]  /*01a0*/  IMAD.U32 R4, RZ, RZ, UR4 ;  /* 0x00000004ff047e24 */ /* 0x002fe4000f8e00ff */
[----:B------:R-:W-:Y:S02]  /*01b0*/  IMAD.U32 R5, RZ, RZ, UR5 ;  /* 0x00000005ff057e24 */ /* 0x000fe4000f8e00ff */
[----:B--2---:R-:W-:-:S05]  /*01c0*/  IMAD.IADD R3, R2, 0x1, R3 ;  /* 0x0000000102037824 */ /* 0x004fca00078e0203 */
[----:B------:R0:W-:Y:S04]  /*01d0*/  STG.E desc[UR36][R8.64], R3 ;  /* 0x0000000308007986 */ /* 0x0001e8000c101924 */
[----:B---3--:R0:W-:Y:S02]  /*01e0*/  STL.64 [R19], R2 ;  /* 0x0000000213007387 */ /* 0x0081e40000100a00 */
[----:B------:R-:W-:-:S07]  /*01f0*/  LEPC R20, `(.L_x_1) ;  /* 0x000000001014794e */ /* 0x000fce0000000000 */
[----:B0-----:R-:W-:Y:S05]  /*0200*/  CALL.ABS.NOINC R10 ;  /* 0x000000000a007343 */ /* 0x001fea0003c00000 */
.L_x_1:
[----:B------:R-:W0:Y:S01]  /*0210*/  LDC.64 R8, c[0x0][0x390] ;  /* 0x0000e400ff087b82 */ /* 0x000e220000000a00 */
[----:B------:R-:W-:Y:S01]  /*0220*/  VIADD R2, R2, 0x100 ;  /* 0x0000010002027836 */ /* 0x000fe20000000000 */
[----:B------:R-:W1:Y:S01]  /*0230*/  LDCU.64 UR4, c[0x4][0x140] ;  /* 0x01002800ff0477ac */ /* 0x000e620008000a00 */
[----:B0-----:R-:W2:Y:S05]  /*0240*/  LDG.E R3, desc[UR36][R8.64] ;  /* 0x0000002408037981 */ /* 0x001eaa000c1e1900 */
[----:B------:R0:W3:Y:S01]  /*0250*/  LDC.64 R10, c[0x4][R18] ;  /* 0x01000000120a7b82 */ /* 0x0000e20000000a00 */
[----:B-1----:R-:W-:Y:S01]  /*0260*/  IMAD.U32 R4, RZ, RZ, UR4 ;  /* 0x00000004ff047e24 */ /* 0x002fe2000f8e00ff */
[----:B------:R-:W-:Y:S01]  /*0270*/  MOV R6, R17 ;  /* 0x0000001100067202 */ /* 0x000fe20000000f00 */
[----:B------:R-:W-:-:S02]  /*0280*/  IMAD.U32 R5, RZ, RZ, UR5 ;  /* 0x00000005ff057e24 */ /* 0x000fc4000f8e00ff */
[----:B------:R-:W-:Y:S01]  /*0290*/  IMAD.MOV.U32 R7, RZ, RZ, R16 ;  /* 0x000000ffff077224 */ /* 0x000fe200078e0010 */
[----:B--2---:R-:W-:-:S05]  /*02a0*/  IADD3 R3, PT, PT, R2, R3, RZ ;  /* 0x0000000302037210 */ /* 0x004fca0007ffe0ff */
[----:B------:R0:W-:Y:S04]  /*02b0*/  STG.E desc[UR36][R8.64], R3 ;  /* 0x0000000308007986 */ /* 0x0001e8000c101924 */
[----:B---3--:R0:W-:Y:S02]  /*02c0*/  STL.64 [R19], R2 ;  /* 0x0000000213007387 */ /* 0x0081e40000100a00 */
[----:B------:R-:W-:-:S07]  /*02d0*/  LEPC R20, `(.L_x_2) ;  /* 0x000000001014794e */ /* 0x000fce0000000000 */
[----:B0-----:R-:W-:Y:S05]  /*02e0*/  CALL.ABS.NOINC R10 ;  /* 0x000000000a007343 */ /* 0x001fea0003c00000 */
.L_x_2:
[----:B------:R-:W-:Y:S05]  /*02f0*/  EXIT ;  /* 0x000000000000794d */ /* 0x000fea0003800000 */
.L_x_0:
[----:B------:R-:W0:Y:S01]  /*0300*/  S2R R18, SR_TID.X ;  /* 0x0000000000127919 */ /* 0x000e220000002100 */
[----:B------:R-:W-:Y:S01]  /*0310*/  USHF.R.S32.HI UR40, URZ, 0x1f, UR39 ;  /* 0x0000001fff287899 */ /* 0x000fe20008011427 */
[----:B------:R-:W-:Y:S01]  /*0320*/  BSSY.RECONVERGENT B6, `(.L_x_3) ;  /* 0x0000016000067945 */ /* 0x000fe20003800200 */
[----:B------:R-:W1:Y:S04]  /*0330*/  LDCU UR38, c[0x0][0x388] ;  /* 0x00007100ff2677ac */ /* 0x000e680008000800 */
[----:B------:R-:W-:Y:S01]  /*0340*/  IMAD.U32 R0, RZ, RZ, UR40 ;  /* 0x00000028ff007e24 */ /* 0x000fe2000f8e00ff */
[----:B-1----:R-:W-:Y:S01]  /*0350*/  UIADD3 UR38, UPT, UPT, UR4, UR38, URZ ;  /* 0x0000002604267290 */ /* 0x002fe2000fffe0ff */
[----:B0-----:R-:W-:-:S04]  /*0360*/  ISETP.LT.U32.AND P0, PT, R18, UR39, PT ;  /* 0x0000002712007c0c */ /* 0x001fc8000bf01070 */
[----:B------:R-:W-:-:S13]  /*0370*/  ISETP.GT.AND.EX P0, PT, R0, RZ, PT, P0 ;  /* 0x000000ff0000720c */ /* 0x000fda0003f04300 */
[----:B------:R-:W-:Y:S05]  /*0380*/  @!P0 BRA `(.L_x_4) ;  /* 0x00000000003c8947 */ /* 0x000fea0003800000 */
[----:B------:R-:W0:Y:S01]  /*0390*/  LDC.64 R8, c[0x0][0x390] ;  /* 0x0000e400ff087b82 */ /* 0x000e220000000a00 */
[----:B------:R-:W-:Y:S01]  /*03a0*/  IADD3 R2, PT, PT, R18, UR38, RZ ;  /* 0x0000002612027c10 */ /* 0x000fe2000fffe0ff */
[----:B------:R-:W1:Y:S01]  /*03b0*/  LDCU.64 UR4, c[0x4][0x140] ;  /* 0x01002800ff0477ac */ /* 0x000e620008000a00 */
[----:B0-----:R-:W2:Y:S01]  /*03c0*/  LDG.E R3, desc[UR36][R8.64] ;  /* 0x0000002408037981 */ /* 0x001ea2000c1e1900 */
[----:B------:R-:W-:Y:S01]  /*03d0*/  MOV R0, 0x0 ;  /* 0x0000000000007802 */ /* 0x000fe20000000f00 */
[----:B-1----:R-:W-:Y:S01]  /*03e0*/  IMAD.U32 R4, RZ, RZ, UR4 ;  /* 0x00000004ff047e24 */ /* 0x002fe2000f8e00ff */
[----:B------:R-:W-:Y:S01]  /*03f0*/  MOV R5, UR5 ;  /* 0x0000000500057c02 */ /* 0x000fe20008000f00 */
[----:B------:R-:W-:Y:S01]  /*0400*/  IMAD.MOV.U32 R6, RZ, RZ, R17 ;  /* 0x000000ffff067224 */ /* 0x000fe200078e0011 */
[----:B------:R0:W1:Y:S01]  /*0410*/  LDC.64 R10, c[0x4][R0] ;  /* 0x01000000000a7b82 */ /* 0x0000620000000a00 */
[----:B------:R-:W-:Y:S02]  /*0420*/  IMAD.MOV.U32 R7, RZ, RZ, R16 ;  /* 0x000000ffff077224 */ /* 0x000fe400078e0010 */
[----:B--2---:R-:W-:-:S05]  /*0430*/  IMAD.IADD R3, R2, 0x1, R3 ;  /* 0x0000000102037824 */ /* 0x004fca00078e0203 */
[----:B------:R0:W-:Y:S04]  /*0440*/  STG.E desc[UR36][R8.64], R3 ;  /* 0x0000000308007986 */ /* 0x0001e8000c101924 */
[----:B-1----:R0:W-:Y:S02]  /*0450*/  STL.64 [R1], R2 ;  /* 0x0000000201007387 */ /* 0x0021e40000100a00 */
[----:B------:R-:W-:-:S07]  /*0460*/  LEPC R20, `(.L_x_4) ;  /* 0x000000001014794e */ /* 0x000fce0000000000 */
[----:B0-----:R-:W-:Y:S05]  /*0470*/  CALL.ABS.NOINC R10 ;  /* 0x000000000a007343 */ /* 0x001fea0003c00000 */
.L_x_4:
[----:B------:R-:W-:Y:S05]  /*0480*/  BSYNC.RECONVERGENT B6 ;  /* 0x0000000000067941 */ /* 0x000fea0003800200 */
.L_x_3:
[----:B------:R-:W-:Y:S01]  /*0490*/  IADD3 R2, PT, PT, R18, 0x100, RZ ;  /* 0x0000010012027810 */ /* 0x000fe20007ffe0ff */
[----:B------:R-:W-:-:S03]  /*04a0*/  IMAD.U32 R0, RZ, RZ, UR40 ;  /* 0x00000028ff007e24 */ /* 0x000fc6000f8e00ff */
[----:B------:R-:W-:-:S04]  /*04b0*/  ISETP.LT.U32.AND P0, PT, R2, UR39, PT ;  /* 0x0000002702007c0c */ /* 0x000fc8000bf01070 */
[----:B------:R-:W-:-:S13]  /*04c0*/  ISETP.GT.AND.EX P0, PT, R0, RZ, PT, P0 ;  /* 0x000000ff0000720c */ /* 0x000fda0003f04300 */
[----:B------:R-:W-:Y:S05]  /*04d0*/  @!P0 EXIT ;  /* 0x000000000000894d */ /* 0x000fea0003800000 */
[----:B------:R-:W0:Y:S01]  /*04e0*/  LDC.64 R8, c[0x0][0x390] ;  /* 0x0000e400ff087b82 */ /* 0x000e220000000a00 */
[----:B------:R-:W-:Y:S01]  /*04f0*/  VIADD R2, R2, UR38 ;  /* 0x0000002602027c36 */ /* 0x000fe20008000000 */
[----:B------:R-:W-:Y:S01]  /*0500*/  MOV R0, 0x0 ;  /* 0x0000000000007802 */ /* 0x000fe20000000f00 */
[----:B------:R-:W1:Y:S01]  /*0510*/  LDCU.64 UR4, c[0x4][0x140] ;  /* 0x01002800ff0477ac */ /* 0x000e620008000a00 */
[----:B0-----:R-:W2:Y:S04]  /*0520*/  LDG.E R3, desc[UR36][R8.64] ;  /* 0x0000002408037981 */ /* 0x001ea8000c1e1900 */
        /* <DEDUP_REMOVED lines=10> */
.L_x_5:
[----:B------:R-:W-:Y:S05]  /*05d0*/  EXIT ;  /* 0x000000000000794d */ /* 0x000fea0003800000 */
.L_x_6:
[----:B------:R-:W-:-:S00]  /*05e0*/  BRA `(.L_x_6) ;  /* 0xfffffffc00fc7947 */ /* 0x000fc0000383ffff */
[----:B------:R-:W-:-:S00]  /*05f0*/  NOP ;  /* 0x0000000000007918 */ /* 0x000fc00000000000 */
        /* <DEDUP_REMOVED lines=8> */
.L_x_8:


//--------------------- .text._ZN3cub18CUB_300001_SM_10006detail11EmptyKernelIvEEvv --------------------------
	.section	.text._ZN3cub18CUB_300001_SM_10006detail11EmptyKernelIvEEvv,"ax",@progbits
	.align	128
        .global         _ZN3cub18CUB_300001_SM_10006detail11EmptyKernelIvEEvv
        .type           _ZN3cub18CUB_300001_SM_10006detail11EmptyKernelIvEEvv,@function
        .size           _ZN3cub18CUB_300001_SM_10006detail11EmptyKernelIvEEvv,(.L_x_9 - _ZN3cub18CUB_300001_SM_10006detail11EmptyKernelIvEEvv)
        .other          _ZN3cub18CUB_300001_SM_10006detail11EmptyKernelIvEEvv,@"STO_CUDA_ENTRY STV_DEFAULT"
_ZN3cub18CUB_300001_SM_10006detail11EmptyKernelIvEEvv:
.text._ZN3cub18CUB_300001_SM_10006detail11EmptyKernelIvEEvv:
[----:B------:R-:W-:Y:S01]  /*0000*/  LDC R1, c[0x0][0x37c] ;  /* 0x0000df00ff017b82 */ /* 0x000fe20000000800 */
[----:B------:R-:W-:Y:S05]  /*0010*/  EXIT ;  /* 0x000000000000794d */ /* 0x000fea0003800000 */
.L_x_7:
        /* <DEDUP_REMOVED lines=14> */
.L_x_9:


//--------------------- .nv.global.init           --------------------------
	.section	.nv.global.init,"aw",@progbits
.nv.global.init:
	.type		$str,@object
	.size		$str,(.L_39 - $str)
$str:
        /*0000*/ 	.byte	0x49, 0x6e, 0x20, 0x66, 0x75, 0x6e, 0x63, 0x74, 0x6f, 0x72, 0x3a, 0x20, 0x69, 0x20, 0x25, 0x64
        /*0010*/ 	.byte	0x20, 0x73, 0x75, 0x6d, 0x20, 0x25, 0x64, 0x0a, 0x00
.L_39:


//--------------------- .nv.shared.reserved.0     --------------------------
	.section	.nv.shared.reserved.0,"aw",@nobits
	.weak		__nv_reservedSMEM_offset_0_alias
	.size		__nv_reservedSMEM_offset_0_alias, 0, 64
	.other		__nv_reservedSMEM_offset_0_alias,@"STO_CUDA_RESERVED_SHARED STV_DEFAULT"
__nv_reservedSMEM_offset_0_alias:
	.zero		0
	.zero		64


//--------------------- .nv.global                --------------------------
	.section	.nv.global,"aw",@nobits
.nv.global:
	.type		_ZN30_INTERNAL_8498a654_4_k_cu_main6thrust24THRUST_300001_SM_1000_NS12placeholders2_6E,@object
	.size		_ZN30_INTERNAL_8498a654_4_k_cu_main6thrust24THRUST_300001_SM_1000_NS12placeholders2_6E,(_ZN30_INTERNAL_8498a654_4_k_cu_main4cuda3std3__45__cpo6cbeginE - _ZN30_INTERNAL_8498a654_4_k_cu_main6thrust24THRUST_300001_SM_1000_NS12placeholders2_6E)
_ZN30_INTERNAL_8498a654_4_k_cu_main6thrust24THRUST_300001_SM_1000_NS12placeholders2_6E:
	.zero		1
	.type		_ZN30_INTERNAL_8498a654_4_k_cu_main4cuda3std3__45__cpo6cbeginE,@object
	.size		_ZN30_INTERNAL_8498a654_4_k_cu_main4cuda3std3__45__cpo6cbeginE,(_ZN30_INTERNAL_8498a654_4_k_cu_main4cuda3std6ranges3__45__cpo4cendE - _ZN30_INTERNAL_8498a654_4_k_cu_main4cuda3std3__45__cpo6cbeginE)
_ZN30_INTERNAL_8498a654_4_k_cu_main4cuda3std3__45__cpo6cbeginE:
	.zero		1
	.type		_ZN30_INTERNAL_8498a654_4_k_cu_main4cuda3std6ranges3__45__cpo4cendE,@object
	.size		_ZN30_INTERNAL_8498a654_4_k_cu_main4cuda3std6ranges3__45__cpo4cendE,(_ZN30_INTERNAL_8498a654_4_k_cu_main4cuda3std3__48in_placeE - _ZN30_INTERNAL_8498a654_4_k_cu_main4cuda3std6ranges3__45__cpo4cendE)
_ZN30_INTERNAL_8498a654_4_k_cu_main4cuda3std6ranges3__45__cpo4cendE:
	.zero		1
	.type		_ZN30_INTERNAL_8498a654_4_k_cu_main4cuda3std3__48in_placeE,@object
	.size		_ZN30_INTERNAL_8498a654_4_k_cu_main4cuda3std3__48in_placeE,(_ZN30_INTERNAL_8498a654_4_k_cu_main4cuda3std6ranges3__45__cpo5ssizeE - _ZN30_INTERNAL_8498a654_4_k_cu_main4cuda3std3__48in_placeE)
_ZN30_INTERNAL_8498a654_4_k_cu_main4cuda3std3__48in_placeE:
	.zero		1
	.type		_ZN30_INTERNAL_8498a654_4_k_cu_main4cuda3std6ranges3__45__cpo5ssizeE,@object
	.size		_ZN30_INTERNAL_8498a654_4_k_cu_main4cuda3std6ranges3__45__cpo5ssizeE,(_ZN30_INTERNAL_8498a654_4_k_cu_main6thrust24THRUST_300001_SM_1000_NS12placeholders3_10E - _ZN30_INTERNAL_8498a654_4_k_cu_main4cuda3std6ranges3__45__cpo5ssizeE)
_ZN30_INTERNAL_8498a654_4_k_cu_main4cuda3std6ranges3__45__cpo5ssizeE:
	.zero		1
	.type		_ZN30_INTERNAL_8498a654_4_k_cu_main6thrust24THRUST_300001_SM_1000_NS12placeholders3_10E,@object
	.size		_ZN30_INTERNAL_8498a654_4_k_cu_main6thrust24THRUST_300001_SM_1000_NS12placeholders3_10E,(_ZN30_INTERNAL_8498a654_4_k_cu_main4cuda3std3__45__cpo7crbeginE - _ZN30_INTERNAL_8498a654_4_k_cu_main6thrust24THRUST_300001_SM_1000_NS12placeholders3_10E)
_ZN30_INTERNAL_8498a654_4_k_cu_main6thrust24THRUST_300001_SM_1000_NS12placeholders3_10E:
	.zero		1
	.type		_ZN30_INTERNAL_8498a654_4_k_cu_main4cuda3std3__45__cpo7crbeginE,@object
	.size		_ZN30_INTERNAL_8498a654_4_k_cu_main4cuda3std3__45__cpo7crbeginE,(_ZN30_INTERNAL_8498a654_4_k_cu_main4cuda3std6ranges3__45__cpo4prevE - _ZN30_INTERNAL_8498a654_4_k_cu_main4cuda3std3__45__cpo7crbeginE)
_ZN30_INTERNAL_8498a654_4_k_cu_main4cuda3std3__45__cpo7crbeginE:
	.zero		1
	.type		_ZN30_INTERNAL_8498a654_4_k_cu_main4cuda3std6ranges3__45__cpo4prevE,@object
	.size		_ZN30_INTERNAL_8498a654_4_k_cu_main4cuda3std6ranges3__45__cpo4prevE,(_ZN30_INTERNAL_8498a654_4_k_cu_main4cuda3std6ranges3__45__cpo9iter_moveE - _ZN30_INTERNAL_8498a654_4_k_cu_main4cuda3std6ranges3__45__cpo4prevE)
_ZN30_INTERNAL_8498a654_4_k_cu_main4cuda3std6ranges3__45__cpo4prevE:
	.zero		1
	.type		_ZN30_INTERNAL_8498a654_4_k_cu_main4cuda3std6ranges3__45__cpo9iter_moveE,@object
	.size		_ZN30_INTERNAL_8498a654_4_k_cu_main4cuda3std6ranges3__45__cpo9iter_moveE,(_ZN30_INTERNAL_8498a654_4_k_cu_main6thrust24THRUST_300001_SM_1000_NS12placeholders2_2E - _ZN30_INTERNAL_8498a654_4_k_cu_main4cuda3std6ranges3__45__cpo9iter_moveE)
_ZN30_INTERNAL_8498a654_4_k_cu_main4cuda3std6ranges3__45__cpo9iter_moveE:
	.zero		1
	.type		_ZN30_INTERNAL_8498a654_4_k_cu_main6thrust24THRUST_300001_SM_1000_NS12placeholders2_2E,@object
	.size		_ZN30_INTERNAL_8498a654_4_k_cu_main6thrust24THRUST_300001_SM_1000_NS12placeholders2_2E,(_ZN30_INTERNAL_8498a654_4_k_cu_main6thrust24THRUST_300001_SM_1000_NS12placeholders2_4E - _ZN30_INTERNAL_8498a654_4_k_cu_main6thrust24THRUST_300001_SM_1000_NS12placeholders2_2E)
_ZN30_INTERNAL_8498a654_4_k_cu_main6thrust24THRUST_300001_SM_1000_NS12placeholders2_2E:
	.zero		1
	.type		_ZN30_INTERNAL_8498a654_4_k_cu_main6thrust24THRUST_300001_SM_1000_NS12placeholders2_4E,@object
	.size		_ZN30_INTERNAL_8498a654_4_k_cu_main6thrust24THRUST_300001_SM_1000_NS12placeholders2_4E,(_ZN30_INTERNAL_8498a654_4_k_cu_main4cuda3std3__45__cpo5beginE - _ZN30_INTERNAL_8498a654_4_k_cu_main6thrust24THRUST_300001_SM_1000_NS12placeholders2_4E)
_ZN30_INTERNAL_8498a654_4_k_cu_main6thrust24THRUST_300001_SM_1000_NS12placeholders2_4E:
	.zero		1
	.type		_ZN30_INTERNAL_8498a654_4_k_cu_main4cuda3std3__45__cpo5beginE,@object
	.size		_ZN30_INTERNAL_8498a654_4_k_cu_main4cuda3std3__45__cpo5beginE,(_ZN30_INTERNAL_8498a654_4_k_cu_main4cuda3std6ranges3__45__cpo3endE - _ZN30_INTERNAL_8498a654_4_k_cu_main4cuda3std3__45__cpo5beginE)
_ZN30_INTERNAL_8498a654_4_k_cu_main4cuda3std3__45__cpo5beginE:
	.zero		1
	.type		_ZN30_INTERNAL_8498a654_4_k_cu_main4cuda3std6ranges3__45__cpo3endE,@object
	.size		_ZN30_INTERNAL_8498a654_4_k_cu_main4cuda3std6ranges3__45__cpo3endE,(_ZN30_INTERNAL_8498a654_4_k_cu_main4cuda3std3__432_GLOBAL__N__8498a654_4_k_cu_main6ignoreE - _ZN30_INTERNAL_8498a654_4_k_cu_main4cuda3std6ranges3__45__cpo3endE)
_ZN30_INTERNAL_8498a654_4_k_cu_main4cuda3std6ranges3__45__cpo3endE:
	.zero		1
	.type		_ZN30_INTERNAL_8498a654_4_k_cu_main4cuda3std3__432_GLOBAL__N__8498a654_4_k_cu_main6ignoreE,@object
	.size		_ZN30_INTERNAL_8498a654_4_k_cu_main4cuda3std3__432_GLOBAL__N__8498a654_4_k_cu_main6ignoreE,(_ZN30_INTERNAL_8498a654_4_k_cu_main4cuda3std6ranges3__45__cpo5cdataE - _ZN30_INTERNAL_8498a654_4_k_cu_main4cuda3std3__432_GLOBAL__N__8498a654_4_k_cu_main6ignoreE)
_ZN30_INTERNAL_8498a654_4_k_cu_main4cuda3std3__432_GLOBAL__N__8498a654_4_k_cu_main6ignoreE:
	.zero		1
	.type		_ZN30_INTERNAL_8498a654_4_k_cu_main4cuda3std6ranges3__45__cpo5cdataE,@object
	.size		_ZN30_INTERNAL_8498a654_4_k_cu_main4cuda3std6ranges3__45__cpo5cdataE,(_ZN30_INTERNAL_8498a654_4_k_cu_main6thrust24THRUST_300001_SM_1000_NS12placeholders2_8E - _ZN30_INTERNAL_8498a654_4_k_cu_main4cuda3std6ranges3__45__cpo5cdataE)
_ZN30_INTERNAL_8498a654_4_k_cu_main4cuda3std6ranges3__45__cpo5cdataE:
	.zero		1
	.type		_ZN30_INTERNAL_8498a654_4_k_cu_main6thrust24THRUST_300001_SM_1000_NS12placeholders2_8E,@object
	.size		_ZN30_INTERNAL_8498a654_4_k_cu_main6thrust24THRUST_300001_SM_1000_NS12placeholders2_8E,(_ZN30_INTERNAL_8498a654_4_k_cu_main4cuda3std3__45__cpo6rbeginE - _ZN30_INTERNAL_8498a654_4_k_cu_main6thrust24THRUST_300001_SM_1000_NS12placeholders2_8E)
_ZN30_INTERNAL_8498a654_4_k_cu_main6thrust24THRUST_300001_SM_1000_NS12placeholders2_8E:
	.zero		1
	.type		_ZN30_INTERNAL_8498a654_4_k_cu_main4cuda3std3__45__cpo6rbeginE,@object
	.size		_ZN30_INTERNAL_8498a654_4_k_cu_main4cuda3std3__45__cpo6rbeginE,(_ZN30_INTERNAL_8498a654_4_k_cu_main4cuda3std6ranges3__45__cpo9iter_swapE - _ZN30_INTERNAL_8498a654_4_k_cu_main4cuda3std3__45__cpo6rbeginE)
_ZN30_INTERNAL_8498a654_4_k_cu_main4cuda3std3__45__cpo6rbeginE:
	.zero		1
	.type		_ZN30_INTERNAL_8498a654_4_k_cu_main4cuda3std6ranges3__45__cpo9iter_swapE,@object
	.size		_ZN30_INTERNAL_8498a654_4_k_cu_main4cuda3std6ranges3__45__cpo9iter_swapE,(_ZN30_INTERNAL_8498a654_4_k_cu_main4cuda3std3__47nulloptE - _ZN30_INTERNAL_8498a654_4_k_cu_main4cuda3std6ranges3__45__cpo9iter_swapE)
_ZN30_INTERNAL_8498a654_4_k_cu_main4cuda3std6ranges3__45__cpo9iter_swapE:
	.zero		1
	.type		_ZN30_INTERNAL_8498a654_4_k_cu_main4cuda3std3__47nulloptE,@object
	.size		_ZN30_INTERNAL_8498a654_4_k_cu_main4cuda3std3__47nulloptE,(_ZN30_INTERNAL_8498a654_4_k_cu_main6thrust24THRUST_300001_SM_1000_NS6system6detail10sequential3seqE - _ZN30_INTERNAL_8498a654_4_k_cu_main4cuda3std3__47nulloptE)
_ZN30_INTERNAL_8498a654_4_k_cu_main4cuda3std3__47nulloptE:
	.zero		1
	.type		_ZN30_INTERNAL_8498a654_4_k_cu_main6thrust24THRUST_300001_SM_1000_NS6system6detail10sequential3seqE,@object
	.size		_ZN30_INTERNAL_8498a654_4_k_cu_main6thrust24THRUST_300001_SM_1000_NS6system6detail10sequential3seqE,(_ZN30_INTERNAL_8498a654_4_k_cu_main6thrust24THRUST_300001_SM_1000_NS12placeholders2_5E - _ZN30_INTERNAL_8498a654_4_k_cu_main6thrust24THRUST_300001_SM_1000_NS6system6detail10sequential3seqE)
_ZN30_INTERNAL_8498a654_4_k_cu_main6thrust24THRUST_300001_SM_1000_NS6system6detail10sequential3seqE:
	.zero		1
	.type		_ZN30_INTERNAL_8498a654_4_k_cu_main6thrust24THRUST_300001_SM_1000_NS12placeholders2_5E,@object
	.size		_ZN30_INTERNAL_8498a654_4_k_cu_main6thrust24THRUST_300001_SM_1000_NS12placeholders2_5E,(_ZN30_INTERNAL_8498a654_4_k_cu_main4cuda3std3__45__cpo3endE - _ZN30_INTERNAL_8498a654_4_k_cu_main6thrust24THRUST_300001_SM_1000_NS12placeholders2_5E)
_ZN30_INTERNAL_8498a654_4_k_cu_main6thrust24THRUST_300001_SM_1000_NS12placeholders2_5E:
	.zero		1
	.type		_ZN30_INTERNAL_8498a654_4_k_cu_main4cuda3std3__45__cpo3endE,@object
	.size		_ZN30_INTERNAL_8498a654_4_k_cu_main4cuda3std3__45__cpo3endE,(_ZN30_INTERNAL_8498a654_4_k_cu_main4cuda3std6ranges3__45__cpo6cbeginE - _ZN30_INTERNAL_8498a654_4_k_cu_main4cuda3std3__45__cpo3endE)
_ZN30_INTERNAL_8498a654_4_k_cu_main4cuda3std3__45__cpo3endE:
	.zero		1
	.type		_ZN30_INTERNAL_8498a654_4_k_cu_main4cuda3std6ranges3__45__cpo6cbeginE,@object
	.size		_ZN30_INTERNAL_8498a654_4_k_cu_main4cuda3std6ranges3__45__cpo6cbeginE,(_ZN30_INTERNAL_8498a654_4_k_cu_main4cuda3std3__419piecewise_constructE - _ZN30_INTERNAL_8498a654_4_k_cu_main4cuda3std6ranges3__45__cpo6cbeginE)
_ZN30_INTERNAL_8498a654_4_k_cu_main4cuda3std6ranges3__45__cpo6cbeginE:
	.zero		1
	.type		_ZN30_INTERNAL_8498a654_4_k_cu_main4cuda3std3__419piecewise_constructE,@object
	.size		_ZN30_INTERNAL_8498a654_4_k_cu_main4cuda3std3__419piecewise_constructE,(_ZN30_INTERNAL_8498a654_4_k_cu_main4cuda3std6ranges3__45__cpo4sizeE - _ZN30_INTERNAL_8498a654_4_k_cu_main4cuda3std3__419piecewise_constructE)
_ZN30_INTERNAL_8498a654_4_k_cu_main4cuda3std3__419piecewise_constructE:
	.zero		1
	.type		_ZN30_INTERNAL_8498a654_4_k_cu_main4cuda3std6ranges3__45__cpo4sizeE,@object
	.size		_ZN30_INTERNAL_8498a654_4_k_cu_main4cuda3std6ranges3__45__cpo4sizeE,(_ZN30_INTERNAL_8498a654_4_k_cu_main6thrust24THRUST_300001_SM_1000_NS12placeholders2_9E - _ZN30_INTERNAL_8498a654_4_k_cu_main4cuda3std6ranges3__45__cpo4sizeE)
_ZN30_INTERNAL_8498a654_4_k_cu_main4cuda3std6ranges3__45__cpo4sizeE:
	.zero		1
	.type		_ZN30_INTERNAL_8498a654_4_k_cu_main6thrust24THRUST_300001_SM_1000_NS12placeholders2_9E,@object
	.size		_ZN30_INTERNAL_8498a654_4_k_cu_main6thrust24THRUST_300001_SM_1000_NS12placeholders2_9E,(_ZN30_INTERNAL_8498a654_4_k_cu_main4cuda3std3__45__cpo4rendE - _ZN30_INTERNAL_8498a654_4_k_cu_main6thrust24THRUST_300001_SM_1000_NS12placeholders2_9E)
_ZN30_INTERNAL_8498a654_4_k_cu_main6thrust24THRUST_300001_SM_1000_NS12placeholders2_9E:
	.zero		1
	.type		_ZN30_INTERNAL_8498a654_4_k_cu_main4cuda3std3__45__cpo4rendE,@object
	.size		_ZN30_INTERNAL_8498a654_4_k_cu_main4cuda3std3__45__cpo4rendE,(_ZN30_INTERNAL_8498a654_4_k_cu_main4cuda3std6ranges3__45__cpo4nextE - _ZN30_INTERNAL_8498a654_4_k_cu_main4cuda3std3__45__cpo4rendE)
_ZN30_INTERNAL_8498a654_4_k_cu_main4cuda3std3__45__cpo4rendE:
	.zero		1
	.type		_ZN30_INTERNAL_8498a654_4_k_cu_main4cuda3std6ranges3__45__cpo4nextE,@object
	.size		_ZN30_INTERNAL_8498a654_4_k_cu_main4cuda3std6ranges3__45__cpo4nextE,(_ZN30_INTERNAL_8498a654_4_k_cu_main4cuda3std6ranges3__45__cpo4swapE - _ZN30_INTERNAL_8498a654_4_k_cu_main4cuda3std6ranges3__45__cpo4nextE)
_ZN30_INTERNAL_8498a654_4_k_cu_main4cuda3std6ranges3__45__cpo4nextE:
	.zero		1
	.type		_ZN30_INTERNAL_8498a654_4_k_cu_main4cuda3std6ranges3__45__cpo4swapE,@object
	.size		_ZN30_INTERNAL_8498a654_4_k_cu_main4cuda3std6ranges3__45__cpo4swapE,(_ZN30_INTERNAL_8498a654_4_k_cu_main6thrust24THRUST_300001_SM_1000_NS12placeholders2_1E - _ZN30_INTERNAL_8498a654_4_k_cu_main4cuda3std6ranges3__45__cpo4swapE)
_ZN30_INTERNAL_8498a654_4_k_cu_main4cuda3std6ranges3__45__cpo4swapE:
	.zero		1
	.type		_ZN30_INTERNAL_8498a654_4_k_cu_main6thrust24THRUST_300001_SM_1000_NS12placeholders2_1E,@object
	.size		_ZN30_INTERNAL_8498a654_4_k_cu_main6thrust24THRUST_300001_SM_1000_NS12placeholders2_1E,(_ZN30_INTERNAL_8498a654_4_k_cu_main6thrust24THRUST_300001_SM_1000_NS12placeholders2_7E - _ZN30_INTERNAL_8498a654_4_k_cu_main6thrust24THRUST_300001_SM_1000_NS12placeholders2_1E)
_ZN30_INTERNAL_8498a654_4_k_cu_main6thrust24THRUST_300001_SM_1000_NS12placeholders2_1E:
	.zero		1
	.type		_ZN30_INTERNAL_8498a654_4_k_cu_main6thrust24THRUST_300001_SM_1000_NS12placeholders2_7E,@object
	.size		_ZN30_INTERNAL_8498a654_4_k_cu_main6thrust24THRUST_300001_SM_1000_NS12placeholders2_7E,(_ZN30_INTERNAL_8498a654_4_k_cu_main4cuda3std3__45__cpo4cendE - _ZN30_INTERNAL_8498a654_4_k_cu_main6thrust24THRUST_300001_SM_1000_NS12placeholders2_7E)
_ZN30_INTERNAL_8498a654_4_k_cu_main6thrust24THRUST_300001_SM_1000_NS12placeholders2_7E:
	.zero		1
	.type		_ZN30_INTERNAL_8498a654_4_k_cu_main4cuda3std3__45__cpo4cendE,@object
	.size		_ZN30_INTERNAL_8498a654_4_k_cu_main4cuda3std3__45__cpo4cendE,(_ZN30_INTERNAL_8498a654_4_k_cu_main4cuda3std6ranges3__45__cpo7advanceE - _ZN30_INTERNAL_8498a654_4_k_cu_main4cuda3std3__45__cpo4cendE)
_ZN30_INTERNAL_8498a654_4_k_cu_main4cuda3std3__45__cpo4cendE:
	.zero		1
	.type		_ZN30_INTERNAL_8498a654_4_k_cu_main4cuda3std6ranges3__45__cpo7advanceE,@object
	.size		_ZN30_INTERNAL_8498a654_4_k_cu_main4cuda3std6ranges3__45__cpo7advanceE,(_ZN30_INTERNAL_8498a654_4_k_cu_main4cuda3std3__420unreachable_sentinelE - _ZN30_INTERNAL_8498a654_4_k_cu_main4cuda3std6ranges3__45__cpo7advanceE)
_ZN30_INTERNAL_8498a654_4_k_cu_main4cuda3std6ranges3__45__cpo7advanceE:
	.zero		1
	.type		_ZN30_INTERNAL_8498a654_4_k_cu_main4cuda3std3__420unreachable_sentinelE,@object
	.size		_ZN30_INTERNAL_8498a654_4_k_cu_main4cuda3std3__420unreachable_sentinelE,(_ZN30_INTERNAL_8498a654_4_k_cu_main4cuda3std6ranges3__45__cpo8distanceE - _ZN30_INTERNAL_8498a654_4_k_cu_main4cuda3std3__420unreachable_sentinelE)
_ZN30_INTERNAL_8498a654_4_k_cu_main4cuda3std3__420unreachable_sentinelE:
	.zero		1
	.type		_ZN30_INTERNAL_8498a654_4_k_cu_main4cuda3std6ranges3__45__cpo8distanceE,@object
	.size		_ZN30_INTERNAL_8498a654_4_k_cu_main4cuda3std6ranges3__45__cpo8distanceE,(_ZN30_INTERNAL_8498a654_4_k_cu_main4cuda3std6ranges3__45__cpo5beginE - _ZN30_INTERNAL_8498a654_4_k_cu_main4cuda3std6ranges3__45__cpo8distanceE)
_ZN30_INTERNAL_8498a654_4_k_cu_main4cuda3std6ranges3__45__cpo8distanceE:
	.zero		1
	.type		_ZN30_INTERNAL_8498a654_4_k_cu_main4cuda3std6ranges3__45__cpo5beginE,@object
	.size		_ZN30_INTERNAL_8498a654_4_k_cu_main4cuda3std6ranges3__45__cpo5beginE,(_ZN30_INTERNAL_8498a654_4_k_cu_main6thrust24THRUST_300001_SM_1000_NS12placeholders2_3E - _ZN30_INTERNAL_8498a654_4_k_cu_main4cuda3std6ranges3__45__cpo5beginE)
_ZN30_INTERNAL_8498a654_4_k_cu_main4cuda3std6ranges3__45__cpo5beginE:
	.zero		1
	.type		_ZN30_INTERNAL_8498a654_4_k_cu_main6thrust24THRUST_300001_SM_1000_NS12placeholders2_3E,@object
	.size		_ZN30_INTERNAL_8498a654_4_k_cu_main6thrust24THRUST_300001_SM_1000_NS12placeholders2_3E,(_ZN30_INTERNAL_8498a654_4_k_cu_main4cuda3std3__45__cpo5crendE - _ZN30_INTERNAL_8498a654_4_k_cu_main6thrust24THRUST_300001_SM_1000_NS12placeholders2_3E)
_ZN30_INTERNAL_8498a654_4_k_cu_main6thrust24THRUST_300001_SM_1000_NS12placeholders2_3E:
	.zero		1
	.type		_ZN30_INTERNAL_8498a654_4_k_cu_main4cuda3std3__45__cpo5crendE,@object
	.size		_ZN30_INTERNAL_8498a654_4_k_cu_main4cuda3std3__45__cpo5crendE,(_ZN30_INTERNAL_8498a654_4_k_cu_main4cuda3std6ranges3__45__cpo4dataE - _ZN30_INTERNAL_8498a654_4_k_cu_main4cuda3std3__45__cpo5crendE)
_ZN30_INTERNAL_8498a654_4_k_cu_main4cuda3std3__45__cpo5crendE:
	.zero		1
	.type		_ZN30_INTERNAL_8498a654_4_k_cu_main4cuda3std6ranges3__45__cpo4dataE,@object
	.size		_ZN30_INTERNAL_8498a654_4_k_cu_main4cuda3std6ranges3__45__cpo4dataE,(.L_23 - _ZN30_INTERNAL_8498a654_4_k_cu_main4cuda3std6ranges3__45__cpo4dataE)
_ZN30_INTERNAL_8498a654_4_k_cu_main4cuda3std6ranges3__45__cpo4dataE:
	.zero		1
.L_23:


//--------------------- .nv.constant0._ZN3cub18CUB_300001_SM_10006detail8for_each13static_kernelINS2_12policy_hub_t12policy_500_tElNS2_12op_wrapper_tIl11sum_FunctorN6thrust24THRUST_300001_SM_1000_NS17counting_iteratorIiNS9_11use_defaultESB_SB_EEEEEEvT0_T1_ --------------------------
	.section	.nv.constant0._ZN3cub18CUB_300001_SM_10006detail8for_each13static_kernelINS2_12policy_hub_t12policy_500_tElNS2_12op_wrapper_tIl11sum_FunctorN6thrust24THRUST_300001_SM_1000_NS17counting_iteratorIiNS9_11use_defaultESB_SB_EEEEEEvT0_T1_,"a",@progbits
	.sectionflags	@""
	.align	4
.nv.constant0._ZN3cub18CUB_300001_SM_10006detail8for_each13static_kernelINS2_12policy_hub_t12policy_500_tElNS2_12op_wrapper_tIl11sum_FunctorN6thrust24THRUST_300001_SM_1000_NS17counting_iteratorIiNS9_11use_defaultESB_SB_EEEEEEvT0_T1_:
	.zero		920


//--------------------- .nv.constant0._ZN3cub18CUB_300001_SM_10006detail11EmptyKernelIvEEvv --------------------------
	.section	.nv.constant0._ZN3cub18CUB_300001_SM_10006detail11EmptyKernelIvEEvv,"a",@progbits
	.sectionflags	@""
	.align	4
.nv.constant0._ZN3cub18CUB_300001_SM_10006detail11EmptyKernelIvEEvv:
	.zero		896


//--------------------- SYMBOLS --------------------------

	.type		.nv.reservedSmem.offset0,@object
	.size		.nv.reservedSmem.offset0,0x4
	.type		vprintf,@function
